	.headerflags	@"EF_CUDA_TEXMODE_UNIFIED EF_CUDA_64BIT_ADDRESS EF_CUDA_ACCELERATORS EF_CUDA_SM90 EF_CUDA_VIRTUAL_SM(EF_CUDA_SM90)"
	.elftype	@"ET_EXEC"


//--------------------- .nv.info                  --------------------------
	.section	.nv.info,"",@"SHT_CUDA_INFO"
	.align	4


	//----- nvinfo : EIATTR_REGCOUNT
	.align		4
        /*0000*/ 	.byte	0x04, 0x2f
        /*0002*/ 	.short	(.L_3 - .L_2)
	.align		4
.L_2:
        /*0004*/ 	.word	index@(triton_poi_fused__native_batch_norm_legit_no_training_convolution_hardtanh_13)
        /*0008*/ 	.word	0x0000002c


	//----- nvinfo : EIATTR_MIN_STACK_SIZE
	.align		4
.L_3:
        /*000c*/ 	.byte	0x04, 0x12
        /*000e*/ 	.short	(.L_5 - .L_4)
	.align		4
.L_4:
        /*0010*/ 	.word	index@(triton_poi_fused__native_batch_norm_legit_no_training_convolution_hardtanh_13)
        /*0014*/ 	.word	0x00000000


	//----- nvinfo : EIATTR_FRAME_SIZE
	.align		4
.L_5:
        /*0018*/ 	.byte	0x04, 0x11
        /*001a*/ 	.short	(.L_7 - .L_6)
	.align		4
.L_6:
        /*001c*/ 	.word	index@(triton_poi_fused__native_batch_norm_legit_no_training_convolution_hardtanh_13)
        /*0020*/ 	.word	0x00000000


	//----- nvinfo : EIATTR_MIN_STACK_SIZE
	.align		4
.L_7:
        /*0024*/ 	.byte	0x04, 0x12
        /*0026*/ 	.short	(.L_9 - .L_8)
	.align		4
.L_8:
        /*0028*/ 	.word	index@(triton_poi_fused__native_batch_norm_legit_no_training_convolution_hardtanh_13)
        /*002c*/ 	.word	0x00000000
.L_9:


//--------------------- .nv.info.triton_poi_fused__native_batch_norm_legit_no_training_convolution_hardtanh_13 --------------------------
	.section	.nv.info.triton_poi_fused__native_batch_norm_legit_no_training_convolution_hardtanh_13,"",@"SHT_CUDA_INFO"
	.sectionflags	@""
	.align	4


	//----- nvinfo : EIATTR_CUDA_API_VERSION
	.align		4
        /*0000*/ 	.byte	0x04, 0x37
        /*0002*/ 	.short	(.L_11 - .L_10)
.L_10:
        /*0004*/ 	.word	0x0000007c


	//----- nvinfo : EIATTR_KPARAM_INFO
	.align		4
.L_11:
        /*0008*/ 	.byte	0x04, 0x17
        /*000a*/ 	.short	(.L_13 - .L_12)
.L_12:
        /*000c*/ 	.word	0x00000000
        /*0010*/ 	.short	0x0008
        /*0012*/ 	.short	0x003c
        /*0014*/ 	.byte	0x00, 0xf0, 0x11, 0x00


	//----- nvinfo : EIATTR_KPARAM_INFO
	.align		4
.L_13:
        /*0018*/ 	.byte	0x04, 0x17
        /*001a*/ 	.short	(.L_15 - .L_14)
.L_14:
        /*001c*/ 	.word	0x00000000
        /*0020*/ 	.short	0x0007
        /*0022*/ 	.short	0x0038
        /*0024*/ 	.byte	0x00, 0xf0, 0x11, 0x00


	//----- nvinfo : EIATTR_KPARAM_INFO
	.align		4
.L_15:
        /*0028*/ 	.byte	0x04, 0x17
        /*002a*/ 	.short	(.L_17 - .L_16)
.L_16:
        /*002c*/ 	.word	0x00000000
        /*0030*/ 	.short	0x0006
        /*0032*/ 	.short	0x0030
        /*0034*/ 	.byte	0x00, 0xf4, 0x21, 0x00


	//----- nvinfo : EIATTR_KPARAM_INFO
	.align		4
.L_17:
        /*0038*/ 	.byte	0x04, 0x17
        /*003a*/ 	.short	(.L_19 - .L_18)
.L_18:
        /*003c*/ 	.word	0x00000000
        /*0040*/ 	.short	0x0005
        /*0042*/ 	.short	0x0028
        /*0044*/ 	.byte	0x00, 0xf4, 0x21, 0x00


	//----- nvinfo : EIATTR_KPARAM_INFO
	.align		4
.L_19:
        /*0048*/ 	.byte	0x04, 0x17
        /*004a*/ 	.short	(.L_21 - .L_20)
.L_20:
        /*004c*/ 	.word	0x00000000
        /*0050*/ 	.short	0x0004
        /*0052*/ 	.short	0x0020
        /*0054*/ 	.byte	0x00, 0xf4, 0x21, 0x00


	//----- nvinfo : EIATTR_KPARAM_INFO
	.align		4
.L_21:
        /*0058*/ 	.byte	0x04, 0x17
        /*005a*/ 	.short	(.L_23 - .L_22)
.L_22:
        /*005c*/ 	.word	0x00000000
        /*0060*/ 	.short	0x0003
        /*0062*/ 	.short	0x0018
        /*0064*/ 	.byte	0x00, 0xf4, 0x21, 0x00


	//----- nvinfo : EIATTR_KPARAM_INFO
	.align		4
.L_23:
        /*0068*/ 	.byte	0x04, 0x17
        /*006a*/ 	.short	(.L_25 - .L_24)
.L_24:
        /*006c*/ 	.word	0x00000000
        /*0070*/ 	.short	0x0002
        /*0072*/ 	.short	0x0010
        /*0074*/ 	.byte	0x00, 0xf4, 0x21, 0x00


	//----- nvinfo : EIATTR_KPARAM_INFO
	.align		4
.L_25:
        /*0078*/ 	.byte	0x04, 0x17
        /*007a*/ 	.short	(.L_27 - .L_26)
.L_26:
        /*007c*/ 	.word	0x00000000
        /*0080*/ 	.short	0x0001
        /*0082*/ 	.short	0x0008
        /*0084*/ 	.byte	0x00, 0xf4, 0x21, 0x00


	//----- nvinfo : EIATTR_KPARAM_INFO
	.align		4
.L_27:
        /*0088*/ 	.byte	0x04, 0x17
        /*008a*/ 	.short	(.L_29 - .L_28)
.L_28:
        /*008c*/ 	.word	0x00000000
        /*0090*/ 	.short	0x0000
        /*0092*/ 	.short	0x0000
        /*0094*/ 	.byte	0x00, 0xf4, 0x21, 0x00


	//----- nvinfo : EIATTR_SPARSE_MMA_MASK
	.align		4
.L_29:
        /*0098*/ 	.byte	0x03, 0x50
        /*009a*/ 	.short	0x0000


	//----- nvinfo : EIATTR_MAXREG_COUNT
	.align		4
        /*009c*/ 	.byte	0x03, 0x1b
        /*009e*/ 	.short	0x00ff


	//----- nvinfo : EIATTR_EXIT_INSTR_OFFSETS
	.align		4
        /*00a0*/ 	.byte	0x04, 0x1c
        /*00a2*/ 	.short	(.L_31 - .L_30)


	//   ....[0]....
.L_30:
        /*00a4*/ 	.word	0x000014a0


	//   ....[1]....
        /*00a8*/ 	.word	0x000014c0


	//----- nvinfo : EIATTR_REQNTID
	.align		4
.L_31:
        /*00ac*/ 	.byte	0x04, 0x10
        /*00ae*/ 	.short	(.L_33 - .L_32)
.L_32:
        /*00b0*/ 	.word	0x00000100
        /*00b4*/ 	.word	0x00000001
        /*00b8*/ 	.word	0x00000001


	//----- nvinfo : EIATTR_CBANK_PARAM_SIZE
	.align		4
.L_33:
        /*00bc*/ 	.byte	0x03, 0x19
        /*00be*/ 	.short	0x0040


	//----- nvinfo : EIATTR_PARAM_CBANK
	.align		4
        /*00c0*/ 	.byte	0x04, 0x0a
        /*00c2*/ 	.short	(.L_35 - .L_34)
	.align		4
.L_34:
        /*00c4*/ 	.word	index@(.nv.constant0.triton_poi_fused__native_batch_norm_legit_no_training_convolution_hardtanh_13)
        /*00c8*/ 	.short	0x0210
        /*00ca*/ 	.short	0x0040


	//----- nvinfo : EIATTR_SW_WAR
	.align		4
.L_35:
        /*00cc*/ 	.byte	0x04, 0x36
        /*00ce*/ 	.short	(.L_37 - .L_36)
.L_36:
        /*00d0*/ 	.word	0x00000008
.L_37:


//--------------------- .nv.callgraph             --------------------------
	.section	.nv.callgraph,"",@"SHT_CUDA_CALLGRAPH"
	.align	4
	.sectionentsize	8
	.align		4
        /*0000*/ 	.word	0x00000000
	.align		4
        /*0004*/ 	.word	0xffffffff
	.align		4
        /*0008*/ 	.word	0x00000000
	.align		4
        /*000c*/ 	.word	0xfffffffe
	.align		4
        /*0010*/ 	.word	0x00000000
	.align		4
        /*0014*/ 	.word	0xfffffffd
	.align		4
        /*0018*/ 	.word	0x00000000
	.align		4
        /*001c*/ 	.word	0xfffffffc


//--------------------- .nv.constant4             --------------------------
	.section	.nv.constant4,"a",@progbits
	.align	8
	.align		8
.nv.constant4:
        /*0000*/ 	.dword	_$_str
	.align		8
        /*0008*/ 	.dword	_$_str_$_2


//--------------------- .text.triton_poi_fused__native_batch_norm_legit_no_training_convolution_hardtanh_13 --------------------------
	.section	.text.triton_poi_fused__native_batch_norm_legit_no_training_convolution_hardtanh_13,"ax",@progbits
	.sectionflags	@"SHF_BARRIERS=1"
	.align	128
        .global         triton_poi_fused__native_batch_norm_legit_no_training_convolution_hardtanh_13
        .type           triton_poi_fused__native_batch_norm_legit_no_training_convolution_hardtanh_13,@function
        .size           triton_poi_fused__native_batch_norm_legit_no_training_convolution_hardtanh_13,(.L_x_1 - triton_poi_fused__native_batch_norm_legit_no_training_convolution_hardtanh_13)
        .other          triton_poi_fused__native_batch_norm_legit_no_training_convolution_hardtanh_13,@"STO_CUDA_ENTRY STV_DEFAULT"
triton_poi_fused__native_batch_norm_legit_no_training_convolution_hardtanh_13:
.text.triton_poi_fused__native_batch_norm_legit_no_training_convolution_hardtanh_13:
[----:B------:R-:W0:Y:S01]  /*0000*/  LDC R1, c[0x0][0x28] ;  /* 0x00000a00ff017b82 */ /* 0x000e220000000800 */
[----:B------:R-:W1:Y:S07]  /*0010*/  S2R R0, SR_CTAID.Y ;  /* 0x0000000000007919 */ /* 0x000e6e0000002600 */
[----:B------:R-:W2:Y:S01]  /*0020*/  LDC.64 R6, c[0x0][0x220] ;  /* 0x00008800ff067b82 */ /* 0x000ea20000000a00 */
[----:B------:R-:W-:Y:S01]  /*0030*/  ULDC.64 UR6, c[0x0][0x208] ;  /* 0x0000820000067ab9 */ /* 0x000fe20000000a00 */
[----:B------:R-:W-:Y:S01]  /*0040*/  CS2R R14, SRZ ;  /* 0x00000000000e7805 */ /* 0x000fe2000001ff00 */
[----:B------:R-:W3:Y:S01]  /*0050*/  S2R R2, SR_TID.X ;  /* 0x0000000000027919 */ /* 0x000ee20000002100 */
[----:B------:R-:W-:-:S02]  /*0060*/  CS2R R8, SRZ ;  /* 0x0000000000087805 */ /* 0x000fc4000001ff00 */
[----:B------:R-:W-:Y:S01]  /*0070*/  CS2R R10, SRZ ;  /* 0x00000000000a7805 */ /* 0x000fe2000001ff00 */
[----:B------:R-:W4:Y:S01]  /*0080*/  S2R R36, SR_CTAID.X ;  /* 0x0000000000247919 */ /* 0x000f220000002500 */
[----:B------:R-:W5:Y:S08]  /*0090*/  LDC.64 R26, c[0x0][0x210] ;  /* 0x00008400ff1a7b82 */ /* 0x000f700000000a00 */
[----:B------:R-:W5:Y:S01]  /*00a0*/  LDC.64 R16, c[0x0][0x218] ;  /* 0x00008600ff107b82 */ /* 0x000f620000000a00 */
[----:B-1----:R-:W-:Y:S01]  /*00b0*/  IMAD.SHL.U32 R34, R0, 0x40, RZ ;  /* 0x0000004000227824 */ /* 0x002fe200078e00ff */
[----:B------:R-:W-:Y:S01]  /*00c0*/  SHF.R.S32.HI R3, RZ, 0x19, R0 ;  /* 0x00000019ff037819 */ /* 0x000fe20000011400 */
[----:B---3--:R-:W-:-:S03]  /*00d0*/  IMAD.SHL.U32 R35, R2, 0x4, RZ ;  /* 0x0000000402237824 */ /* 0x008fc600078e00ff */
[----:B------:R-:W-:Y:S02]  /*00e0*/  SGXT R3, R3, 0x1 ;  /* 0x000000010303781a */ /* 0x000fe40000000200 */
[----:B------:R-:W-:Y:S01]  /*00f0*/  SHF.R.U32.HI R33, RZ, 0x4, R2 ;  /* 0x00000004ff217819 */ /* 0x000fe20000011602 */
[----:B----4-:R-:W-:Y:S01]  /*0100*/  IMAD.SHL.U32 R36, R36, 0x40, RZ ;  /* 0x0000004024247824 */ /* 0x010fe200078e00ff */
[----:B------:R-:W-:Y:S02]  /*0110*/  LOP3.LUT R24, R34, 0x3c, R35, 0xf8, !PT ;  /* 0x0000003c22187812 */ /* 0x000fe400078ef823 */
[----:B------:R-:W-:Y:S02]  /*0120*/  SGXT.U32 R33, R33, 0x4 ;  /* 0x000000042121781a */ /* 0x000fe40000000000 */
[----:B------:R-:W-:Y:S02]  /*0130*/  LEA.HI R3, R3, R24, RZ, 0x8 ;  /* 0x0000001803037211 */ /* 0x000fe400078f40ff */
[----:B------:R-:W-:-:S02]  /*0140*/  LOP3.LUT R23, R36, 0x20, R33, 0xfe, !PT ;  /* 0x0000002024177812 */ /* 0x000fc400078efe21 */
[C---:B------:R-:W-:Y:S01]  /*0150*/  LOP3.LUT R5, R3.reuse, 0xffffff00, RZ, 0xc0, !PT ;  /* 0xffffff0003057812 */ /* 0x040fe200078ec0ff */
[----:B------:R-:W-:-:S04]  /*0160*/  IMAD.SHL.U32 R3, R3, 0x40, RZ ;  /* 0x0000004003037824 */ /* 0x000fc800078e00ff */
[----:B------:R-:W-:Y:S01]  /*0170*/  IMAD.IADD R24, R24, 0x1, -R5 ;  /* 0x0000000118187824 */ /* 0x000fe200078e0a05 */
[----:B------:R-:W-:Y:S02]  /*0180*/  LOP3.LUT R13, R3, 0xffffc000, RZ, 0xc0, !PT ;  /* 0xffffc000030d7812 */ /* 0x000fe400078ec0ff */
[----:B------:R-:W-:Y:S01]  /*0190*/  ISETP.GE.AND P1, PT, R23, 0x40, PT ;  /* 0x000000401700780c */ /* 0x000fe20003f26270 */
[----:B--2---:R-:W-:Y:S01]  /*01a0*/  IMAD.WIDE R20, R24, 0x4, R6 ;  /* 0x0000000418147825 */ /* 0x004fe200078e0206 */
[----:B------:R-:W-:Y:S02]  /*01b0*/  LOP3.LUT R5, R36, 0x10, R33, 0xfe, !PT ;  /* 0x0000001024057812 */ /* 0x000fe400078efe21 */
[----:B------:R-:W-:Y:S01]  /*01c0*/  LOP3.LUT R3, R36, R33, RZ, 0xfc, !PT ;  /* 0x0000002124037212 */ /* 0x000fe200078efcff */
[----:B------:R-:W-:Y:S01]  /*01d0*/  IMAD.IADD R0, R24, 0x1, R13 ;  /* 0x0000000118007824 */ /* 0x000fe200078e020d */
[----:B------:R-:W-:Y:S02]  /*01e0*/  ISETP.GE.AND P2, PT, R5, 0x40, PT ;  /* 0x000000400500780c */ /* 0x000fe40003f46270 */
[----:B------:R-:W-:-:S02]  /*01f0*/  CS2R R12, SRZ ;  /* 0x00000000000c7805 */ /* 0x000fc4000001ff00 */
[----:B------:R-:W-:Y:S01]  /*0200*/  ISETP.GE.AND P3, PT, R3, 0x40, PT ;  /* 0x000000400300780c */ /* 0x000fe20003f66270 */
[--C-:B------:R-:W-:Y:S02]  /*0210*/  IMAD R2, R23, 0x100, R0.reuse ;  /* 0x0000010017027824 */ /* 0x100fe400078e0200 */
[----:B------:R-:W2:Y:S01]  /*0220*/  LDG.E.EL.128 R20, desc[UR6][R20.64] ;  /* 0x0000000614147981 */ /* 0x000ea2000c2e1d00 */
[--C-:B------:R-:W-:Y:S01]  /*0230*/  IMAD R32, R3, 0x100, R0.reuse ;  /* 0x0000010003207824 */ /* 0x100fe200078e0200 */
[----:B------:R-:W-:Y:S01]  /*0240*/  LOP3.LUT R25, R36, 0x30, R33, 0xfe, !PT ;  /* 0x0000003024197812 */ /* 0x000fe200078efe21 */
[----:B------:R-:W-:Y:S01]  /*0250*/  IMAD R3, R5, 0x100, R0 ;  /* 0x0000010005037824 */ /* 0x000fe200078e0200 */
[----:B------:R-:W-:Y:S01]  /*0260*/  CS2R R6, SRZ ;  /* 0x0000000000067805 */ /* 0x000fe2000001ff00 */
[----:B-----5:R-:W-:Y:S01]  /*0270*/  IMAD.WIDE R18, R32, 0x4, R26 ;  /* 0x0000000420127825 */ /* 0x020fe200078e021a */
[----:B------:R-:W-:-:S03]  /*0280*/  ISETP.GE.AND P0, PT, R25, 0x40, PT ;  /* 0x000000401900780c */ /* 0x000fc60003f06270 */
[----:B------:R-:W-:Y:S01]  /*0290*/  IMAD.WIDE R28, R3, 0x4, R26 ;  /* 0x00000004031c7825 */ /* 0x000fe200078e021a */
[----:B------:R-:W-:Y:S02]  /*02a0*/  CS2R R4, SRZ ;  /* 0x0000000000047805 */ /* 0x000fe4000001ff00 */
[----:B------:R-:W-:Y:S01]  /*02b0*/  CS2R R30, SRZ ;  /* 0x00000000001e7805 */ /* 0x000fe2000001ff00 */
[----:B------:R-:W3:Y:S01]  /*02c0*/  @!P3 LDG.E.EL.128 R8, desc[UR6][R18.64] ;  /* 0x000000061208b981 */ /* 0x000ee2000c2e1d00 */
[----:B------:R-:W-:Y:S02]  /*02d0*/  IMAD R0, R25, 0x100, R0 ;  /* 0x0000010019007824 */ /* 0x000fe400078e0200 */
[----:B------:R-:W-:Y:S01]  /*02e0*/  IMAD.WIDE R38, R2, 0x4, R26 ;  /* 0x0000000402267825 */ /* 0x000fe200078e021a */
[----:B------:R1:W4:Y:S03]  /*02f0*/  @!P2 LDG.E.EL.128 R12, desc[UR6][R28.64] ;  /* 0x000000061c0ca981 */ /* 0x000326000c2e1d00 */
[----:B0-----:R-:W-:Y:S01]  /*0300*/  IMAD.WIDE R16, R24, 0x4, R16 ;  /* 0x0000000418107825 */ /* 0x001fe200078e0210 */
[----:B------:R0:W5:Y:S03]  /*0310*/  @!P1 LDG.E.EL.128 R4, desc[UR6][R38.64] ;  /* 0x0000000626049981 */ /* 0x000166000c2e1d00 */
[----:B------:R-:W-:-:S02]  /*0320*/  IMAD.WIDE R26, R0, 0x4, R26 ;  /* 0x00000004001a7825 */ /* 0x000fc400078e021a */
[----:B------:R-:W3:Y:S01]  /*0330*/  LDG.E.EL.128 R16, desc[UR6][R16.64] ;  /* 0x0000000610107981 */ /* 0x000ee2000c2e1d00 */
[----:B-1----:R-:W-:Y:S01]  /*0340*/  CS2R R28, SRZ ;  /* 0x00000000001c7805 */ /* 0x002fe2000001ff00 */
[----:B0-----:R-:W0:Y:S05]  /*0350*/  LDC.64 R38, c[0x0][0x228] ;  /* 0x00008a00ff267b82 */ /* 0x001e2a0000000a00 */
[----:B------:R1:W5:Y:S02]  /*0360*/  @!P0 LDG.E.EL.128 R28, desc[UR6][R26.64] ;  /* 0x000000061a1c8981 */ /* 0x000364000c2e1d00 */
[----:B-1----:R-:W-:Y:S02]  /*0370*/  IMAD.MOV.U32 R27, RZ, RZ, 0x3e800000 ;  /* 0x3e800000ff1b7424 */ /* 0x002fe400078e00ff */
[----:B0-----:R-:W-:-:S04]  /*0380*/  IMAD.WIDE R38, R24, 0x4, R38 ;  /* 0x0000000418267825 */ /* 0x001fc800078e0226 */
[----:B--2---:R-:W-:Y:S01]  /*0390*/  FADD R20, R20, 9.9999997473787516356e-06 ;  /* 0x3727c5ac14147421 */ /* 0x004fe20000000000 */
[----:B------:R-:W-:-:S05]  /*03a0*/  FADD R21, R21, 9.9999997473787516356e-06 ;  /* 0x3727c5ac15157421 */ /* 0x000fca0000000000 */
[----:B------:R-:W0:Y:S01]  /*03b0*/  MUFU.SQRT R20, R20 ;  /* 0x0000001400147308 */ /* 0x000e220000002000 */
[----:B------:R-:W-:-:S07]  /*03c0*/  FADD R22, R22, 9.9999997473787516356e-06 ;  /* 0x3727c5ac16167421 */ /* 0x000fce0000000000 */
[----:B------:R-:W1:Y:S01]  /*03d0*/  MUFU.SQRT R21, R21 ;  /* 0x0000001500157308 */ /* 0x000e620000002000 */
[----:B0-----:R-:W-:-:S07]  /*03e0*/  FSETP.GT.AND P5, PT, R20, 8.50705917302346158658e+37, PT ;  /* 0x7e8000001400780b */ /* 0x001fce0003fa4000 */
[----:B------:R-:W0:Y:S01]  /*03f0*/  MUFU.SQRT R26, R22 ;  /* 0x00000016001a7308 */ /* 0x000e220000002000 */
[----:B------:R-:W-:Y:S01]  /*0400*/  FSETP.GEU.AND P4, PT, R20, 1.175494350822287508e-38, PT ;  /* 0x008000001400780b */ /* 0x000fe20003f8e000 */
[C---:B---3--:R-:W-:Y:S01]  /*0410*/  FADD R9, -R17.reuse, R9 ;  /* 0x0000000911097221 */ /* 0x048fe20000000100 */
[C---:B----4-:R-:W-:Y:S01]  /*0420*/  FADD R13, -R17.reuse, R13 ;  /* 0x0000000d110d7221 */ /* 0x050fe20000000100 */
[----:B-----5:R-:W-:Y:S01]  /*0430*/  FADD R5, -R17, R5 ;  /* 0x0000000511057221 */ /* 0x020fe20000000100 */
[----:B-1----:R-:W-:Y:S01]  /*0440*/  FSETP.GT.AND P6, PT, R21, 8.50705917302346158658e+37, PT ;  /* 0x7e8000001500780b */ /* 0x002fe20003fc4000 */
[----:B------:R-:W-:Y:S01]  /*0450*/  FADD R29, -R17, R29 ;  /* 0x0000001d111d7221 */ /* 0x000fe20000000100 */
[----:B------:R-:W-:Y:S01]  /*0460*/  FADD R17, -R18, R14 ;  /* 0x0000000e12117221 */ /* 0x000fe20000000100 */
[----:B------:R-:W-:Y:S01]  /*0470*/  FSEL R14, R27, 1, P5 ;  /* 0x3f8000001b0e7808 */ /* 0x000fe20002800000 */
[----:B------:R-:W-:Y:S01]  /*0480*/  @P5 FMUL R20, R20, 0.25 ;  /* 0x3e80000014145820 */ /* 0x000fe20000400000 */
[----:B------:R-:W-:-:S04]  /*0490*/  FSETP.GEU.AND P5, PT, R21, 1.175494350822287508e-38, PT ;  /* 0x008000001500780b */ /* 0x000fc80003fae000 */
[----:B------:R-:W-:Y:S01]  /*04a0*/  @!P4 FMUL R20, R20, 16777216 ;  /* 0x4b8000001414c820 */ /* 0x000fe20000400000 */
[----:B------:R-:W-:Y:S01]  /*04b0*/  @!P4 FMUL R14, R14, 16777216 ;  /* 0x4b8000000e0ec820 */ /* 0x000fe20000400000 */
[C---:B0-----:R-:W-:Y:S02]  /*04c0*/  FSETP.GT.AND P4, PT, R26.reuse, 8.50705917302346158658e+37, PT ;  /* 0x7e8000001a00780b */ /* 0x041fe40003f84000 */
[----:B------:R-:W-:Y:S01]  /*04d0*/  @P6 FMUL R21, R21, 0.25 ;  /* 0x3e80000015156820 */ /* 0x000fe20000400000 */
[----:B------:R-:W-:Y:S01]  /*04e0*/  FSEL R40, R27, 1, P6 ;  /* 0x3f8000001b287808 */ /* 0x000fe20003000000 */
[----:B------:R-:W-:Y:S01]  /*04f0*/  FADD R37, R23, 9.9999997473787516356e-06 ;  /* 0x3727c5ac17257421 */ /* 0x000fe20000000000 */
[----:B------:R-:W-:-:S05]  /*0500*/  FSETP.GEU.AND P6, PT, R26, 1.175494350822287508e-38, PT ;  /* 0x008000001a00780b */ /* 0x000fca0003fce000 */
[----:B------:R-:W0:Y:S01]  /*0510*/  MUFU.SQRT R37, R37 ;  /* 0x0000002500257308 */ /* 0x000e220000002000 */
[----:B------:R-:W-:Y:S02]  /*0520*/  @!P5 FMUL R21, R21, 16777216 ;  /* 0x4b8000001515d820 */ /* 0x000fe40000400000 */
[----:B------:R-:W-:-:S05]  /*0530*/  @P4 FMUL R26, R26, 0.25 ;  /* 0x3e8000001a1a4820 */ /* 0x000fca0000400000 */
[----:B------:R-:W-:Y:S01]  /*0540*/  @!P6 FMUL R26, R26, 16777216 ;  /* 0x4b8000001a1ae820 */ /* 0x000fe20000400000 */
[----:B------:R-:W1:Y:S01]  /*0550*/  MUFU.RCP R21, R21 ;  /* 0x0000001500157308 */ /* 0x000e620000001000 */
[----:B------:R-:W-:Y:S01]  /*0560*/  @!P5 FMUL R40, R40, 16777216 ;  /* 0x4b8000002828d820 */ /* 0x000fe20000400000 */
[C---:B------:R-:W-:Y:S01]  /*0570*/  FADD R10, -R18.reuse, R10 ;  /* 0x0000000a120a7221 */ /* 0x040fe20000000100 */
[C---:B------:R-:W-:Y:S01]  /*0580*/  FADD R6, -R18.reuse, R6 ;  /* 0x0000000612067221 */ /* 0x040fe20000000100 */
[----:B------:R-:W-:Y:S01]  /*0590*/  FADD R25, -R18, R30 ;  /* 0x0000001e12197221 */ /* 0x000fe20000000100 */
[----:B0-----:R-:W-:-:S03]  /*05a0*/  FSETP.GT.AND P5, PT, R37, 8.50705917302346158658e+37, PT ;  /* 0x7e8000002500780b */ /* 0x001fc60003fa4000 */
[----:B------:R-:W0:Y:S01]  /*05b0*/  MUFU.RCP R26, R26 ;  /* 0x0000001a001a7308 */ /* 0x000e220000001000 */
[----:B------:R-:W-:Y:S01]  /*05c0*/  FADD R18, -R19, R7 ;  /* 0x0000000713127221 */ /* 0x000fe20000000100 */
[----:B------:R-:W-:Y:S02]  /*05d0*/  FSEL R7, R27, 1, P4 ;  /* 0x3f8000001b077808 */ /* 0x000fe40002000000 */
[----:B------:R-:W-:-:S03]  /*05e0*/  FSETP.GEU.AND P4, PT, R37, 1.175494350822287508e-38, PT ;  /* 0x008000002500780b */ /* 0x000fc60003f8e000 */
[----:B------:R-:W-:Y:S01]  /*05f0*/  @!P6 FMUL R7, R7, 16777216 ;  /* 0x4b8000000707e820 */ /* 0x000fe20000400000 */
[----:B-1----:R-:W-:Y:S01]  /*0600*/  FMUL R40, R21, R40 ;  /* 0x0000002815287220 */ /* 0x002fe20000400000 */
[----:B------:R-:W-:Y:S01]  /*0610*/  FSEL R30, R27, 1, P5 ;  /* 0x3f8000001b1e7808 */ /* 0x000fe20002800000 */
[----:B------:R-:W-:Y:S01]  /*0620*/  @P5 FMUL R37, R37, 0.25 ;  /* 0x3e80000025255820 */ /* 0x000fe20000400000 */
[----:B0-----:R-:W-:Y:S02]  /*0630*/  FMUL R21, R26, R7 ;  /* 0x000000071a157220 */ /* 0x001fe40000400000 */
[----:B------:R-:W0:Y:S04]  /*0640*/  LDC.64 R26, c[0x0][0x230] ;  /* 0x00008c00ff1a7b82 */ /* 0x000e280000000a00 */
[----:B------:R-:W-:Y:S01]  /*0650*/  @!P4 FMUL R37, R37, 16777216 ;  /* 0x4b8000002525c820 */ /* 0x000fe20000400000 */
[----:B------:R-:W-:-:S02]  /*0660*/  FADD R22, -R19, R11 ;  /* 0x0000000b13167221 */ /* 0x000fc40000000100 */
[----:B------:R-:W1:Y:S08]  /*0670*/  MUFU.RCP R11, R20 ;  /* 0x00000014000b7308 */ /* 0x000e700000001000 */
[----:B------:R-:W2:Y:S01]  /*0680*/  MUFU.RCP R37, R37 ;  /* 0x0000002500257308 */ /* 0x000ea20000001000 */
[----:B------:R-:W-:Y:S01]  /*0690*/  @!P4 FMUL R30, R30, 16777216 ;  /* 0x4b8000001e1ec820 */ /* 0x000fe20000400000 */
[C---:B------:R-:W-:Y:S01]  /*06a0*/  FADD R23, -R19.reuse, R15 ;  /* 0x0000000f13177221 */ /* 0x040fe20000000100 */
[----:B------:R-:W-:Y:S01]  /*06b0*/  FADD R19, -R19, R31 ;  /* 0x0000001f13137221 */ /* 0x000fe20000000100 */
[C---:B------:R-:W-:Y:S01]  /*06c0*/  FMUL R15, R40.reuse, R13 ;  /* 0x0000000d280f7220 */ /* 0x040fe20000400000 */
[C---:B------:R-:W-:Y:S01]  /*06d0*/  FMUL R13, R40.reuse, R9 ;  /* 0x00000009280d7220 */ /* 0x040fe20000400000 */
[----:B-1----:R-:W-:Y:S01]  /*06e0*/  FMUL R14, R11, R14 ;  /* 0x0000000e0b0e7220 */ /* 0x002fe20000400000 */
[----:B------:R-:W-:Y:S01]  /*06f0*/  FMUL R11, R40, R5 ;  /* 0x00000005280b7220 */ /* 0x000fe20000400000 */
[----:B0-----:R-:W-:-:S04]  /*0700*/  IMAD.WIDE R26, R24, 0x4, R26 ;  /* 0x00000004181a7825 */ /* 0x001fc800078e021a */
[----:B--2---:R-:W-:Y:S01]  /*0710*/  FMUL R20, R37, R30 ;  /* 0x0000001e25147220 */ /* 0x004fe20000400000 */
[C---:B------:R-:W-:Y:S01]  /*0720*/  FMUL R5, R21.reuse, R6 ;  /* 0x0000000615057220 */ /* 0x040fe20000400000 */
[C---:B------:R-:W-:Y:S01]  /*0730*/  FMUL R9, R21.reuse, R10 ;  /* 0x0000000a15097220 */ /* 0x040fe20000400000 */
[C---:B------:R-:W-:Y:S01]  /*0740*/  FMUL R7, R21.reuse, R25 ;  /* 0x0000001915077220 */ /* 0x040fe20000400000 */
[----:B------:R-:W-:Y:S01]  /*0750*/  FMUL R17, R21, R17 ;  /* 0x0000001115117220 */ /* 0x000fe20000400000 */
[C---:B------:R-:W-:Y:S01]  /*0760*/  FMUL R19, R20.reuse, R19 ;  /* 0x0000001314137220 */ /* 0x040fe20000400000 */
[C---:B------:R-:W-:Y:S01]  /*0770*/  FMUL R18, R20.reuse, R18 ;  /* 0x0000001214127220 */ /* 0x040fe20000400000 */
[C---:B------:R-:W-:Y:S01]  /*0780*/  FMUL R6, R20.reuse, R23 ;  /* 0x0000001714067220 */ /* 0x040fe20000400000 */
[----:B------:R-:W-:Y:S01]  /*0790*/  FMUL R10, R20, R22 ;  /* 0x00000016140a7220 */ /* 0x000fe20000400000 */
[----:B------:R-:W2:Y:S04]  /*07a0*/  LDG.E.EL.128 R24, desc[UR6][R26.64] ;  /* 0x000000061a187981 */ /* 0x000ea8000c2e1d00 */
[----:B------:R0:W2:Y:S01]  /*07b0*/  LDG.E.EL.128 R20, desc[UR6][R38.64] ;  /* 0x0000000626147981 */ /* 0x0000a2000c2e1d00 */
[----:B------:R-:W-:Y:S01]  /*07c0*/  FMUL R30, R40, R29 ;  /* 0x0000001d281e7220 */ /* 0x000fe20000400000 */
[----:B------:R-:W1:Y:S01]  /*07d0*/  S2UR UR5, SR_CgaCtaId ;  /* 0x00000000000579c3 */ /* 0x000e620000008800 */
[----:B------:R-:W-:-:S02]  /*07e0*/  UMOV UR4, 0x400 ;  /* 0x0000040000047882 */ /* 0x000fc40000000000 */
[----:B-1----:R-:W-:Y:S01]  /*07f0*/  UPRMT UR4, UR5, 0x654, UR4 ;  /* 0x0000065405047896 */ /* 0x002fe20008000004 */
[----:B------:R-:W-:Y:S02]  /*0800*/  LOP3.LUT R35, R36, 0x3c, R35, 0xf8, !PT ;  /* 0x0000003c24237812 */ /* 0x000fe400078ef823 */
[----:B0-----:R-:W-:Y:S01]  /*0810*/  LOP3.LUT R38, R34, 0x10, R33, 0xfe, !PT ;  /* 0x0000001022267812 */ /* 0x001fe200078efe21 */
[----:B--2---:R-:W-:Y:S01]  /*0820*/  FFMA R31, R23, R19, R27 ;  /* 0x00000013171f7223 */ /* 0x004fe2000000001b */
[----:B------:R-:W-:Y:S01]  /*0830*/  FADD R19, -R16, R28 ;  /* 0x0000001c10137221 */ /* 0x000fe20000000100 */
[----:B------:R-:W-:Y:S01]  /*0840*/  FFMA R7, R22, R7, R26 ;  /* 0x0000000716077223 */ /* 0x000fe2000000001a */
[--C-:B------:R-:W-:Y:S02]  /*0850*/  FFMA R13, R21, R13, R25.reuse ;  /* 0x0000000d150d7223 */ /* 0x100fe40000000019 */
[----:B------:R-:W-:Y:S01]  /*0860*/  FSETP.GTU.AND P4, PT, R31, RZ, PT ;  /* 0x000000ff1f00720b */ /* 0x000fe20003f8c000 */
[C-C-:B------:R-:W-:Y:S01]  /*0870*/  FFMA R15, R21.reuse, R15, R25.reuse ;  /* 0x0000000f150f7223 */ /* 0x140fe20000000019 */
[C-C-:B------:R-:W-:Y:S01]  /*0880*/  FFMA R11, R21.reuse, R11, R25.reuse ;  /* 0x0000000b150b7223 */ /* 0x140fe20000000019 */
[----:B------:R-:W-:Y:S01]  /*0890*/  FFMA R21, R21, R30, R25 ;  /* 0x0000001e15157223 */ /* 0x000fe20000000019 */
[----:B------:R-:W-:Y:S01]  /*08a0*/  FMUL R19, R14, R19 ;  /* 0x000000130e137220 */ /* 0x000fe20000400000 */
[----:B------:R-:W-:-:S02]  /*08b0*/  FSEL R31, R31, RZ, P4 ;  /* 0x000000ff1f1f7208 */ /* 0x000fc40002000000 */
[----:B------:R-:W-:Y:S01]  /*08c0*/  FSETP.GTU.AND P6, PT, R7, RZ, PT ;  /* 0x000000ff0700720b */ /* 0x000fe20003fcc000 */
[----:B------:R-:W-:Y:S01]  /*08d0*/  FFMA R19, R20, R19, R24 ;  /* 0x0000001314137223 */ /* 0x000fe20000000018 */
[----:B------:R-:W-:Y:S02]  /*08e0*/  FSETP.GTU.AND P4, PT, R21, RZ, PT ;  /* 0x000000ff1500720b */ /* 0x000fe40003f8c000 */
[----:B------:R-:W-:Y:S02]  /*08f0*/  FSETP.GEU.AND P5, PT, R31, 6, PT ;  /* 0x40c000001f00780b */ /* 0x000fe40003fae000 */
[----:B------:R-:W-:Y:S02]  /*0900*/  FSEL R30, R7, RZ, P6 ;  /* 0x000000ff071e7208 */ /* 0x000fe40003000000 */
[----:B------:R-:W-:Y:S02]  /*0910*/  FSETP.GTU.AND P6, PT, R19, RZ, PT ;  /* 0x000000ff1300720b */ /* 0x000fe40003fcc000 */
[----:B------:R-:W-:-:S02]  /*0920*/  FSEL R29, R21, RZ, P4 ;  /* 0x000000ff151d7208 */ /* 0x000fc40002000000 */
[----:B------:R-:W-:Y:S02]  /*0930*/  FSETP.GEU.AND P4, PT, R30, 6, PT ;  /* 0x40c000001e00780b */ /* 0x000fe40003f8e000 */
[----:B------:R-:W-:Y:S02]  /*0940*/  FSEL R28, R19, RZ, P6 ;  /* 0x000000ff131c7208 */ /* 0x000fe40003000000 */
[----:B------:R-:W-:Y:S01]  /*0950*/  FSETP.NAN.AND P6, PT, R31, R31, PT ;  /* 0x0000001f1f00720b */ /* 0x000fe20003fc8000 */
[----:B------:R-:W-:-:S03]  /*0960*/  FFMA R18, R23, R18, R27 ;  /* 0x0000001217127223 */ /* 0x000fc6000000001b */
[----:B------:R-:W-:Y:S02]  /*0970*/  @P5 FSEL R31, R31, 6, P6 ;  /* 0x40c000001f1f5808 */ /* 0x000fe40003000000 */
[C---:B------:R-:W-:Y:S02]  /*0980*/  FSETP.NAN.AND P5, PT, R30.reuse, R30, PT ;  /* 0x0000001e1e00720b */ /* 0x040fe40003fa8000 */
[----:B------:R-:W-:Y:S02]  /*0990*/  FSETP.GEU.AND P6, PT, R29, 6, PT ;  /* 0x40c000001d00780b */ /* 0x000fe40003fce000 */
[----:B------:R-:W-:Y:S02]  /*09a0*/  @P4 FSEL R30, R30, 6, P5 ;  /* 0x40c000001e1e4808 */ /* 0x000fe40002800000 */
[----:B------:R-:W-:Y:S02]  /*09b0*/  FSETP.GTU.AND P4, PT, R18, RZ, PT ;  /* 0x000000ff1200720b */ /* 0x000fe40003f8c000 */
[----:B------:R-:W-:-:S02]  /*09c0*/  FSETP.GEU.AND P5, PT, R28, 6, PT ;  /* 0x40c000001c00780b */ /* 0x000fc40003fae000 */
[----:B------:R-:W-:Y:S02]  /*09d0*/  FSEL R7, R18, RZ, P4 ;  /* 0x000000ff12077208 */ /* 0x000fe40002000000 */
[C---:B------:R-:W-:Y:S01]  /*09e0*/  FSETP.NAN.AND P4, PT, R29.reuse, R29, PT ;  /* 0x0000001d1d00720b */ /* 0x040fe20003f88000 */
[----:B------:R-:W-:Y:S01]  /*09f0*/  FADD R19, -R16, R4 ;  /* 0x0000000410137221 */ /* 0x000fe20000000100 */
[----:B------:R-:W-:Y:S02]  /*0a00*/  FFMA R5, R22, R5, R26 ;  /* 0x0000000516057223 */ /* 0x000fe4000000001a */
[----:B------:R-:W-:Y:S02]  /*0a10*/  @P6 FSEL R29, R29, 6, P4 ;  /* 0x40c000001d1d6808 */ /* 0x000fe40002000000 */
[----:B------:R-:W-:Y:S02]  /*0a20*/  FSETP.GEU.AND P4, PT, R7, 6, PT ;  /* 0x40c000000700780b */ /* 0x000fe40003f8e000 */
[----:B------:R-:W-:Y:S01]  /*0a30*/  FSETP.NAN.AND P6, PT, R28, R28, PT ;  /* 0x0000001c1c00720b */ /* 0x000fe20003fc8000 */
[----:B------:R-:W-:-:S03]  /*0a40*/  FMUL R19, R14, R19 ;  /* 0x000000130e137220 */ /* 0x000fc60000400000 */
[----:B------:R-:W-:Y:S02]  /*0a50*/  @P5 FSEL R28, R28, 6, P6 ;  /* 0x40c000001c1c5808 */ /* 0x000fe40003000000 */
[----:B------:R-:W-:Y:S01]  /*0a60*/  FSETP.GTU.AND P6, PT, R5, RZ, PT ;  /* 0x000000ff0500720b */ /* 0x000fe20003fcc000 */
[----:B------:R-:W-:Y:S01]  /*0a70*/  FFMA R19, R20, R19, R24 ;  /* 0x0000001314137223 */ /* 0x000fe20000000018 */
[----:B------:R-:W-:Y:S01]  /*0a80*/  FSETP.NAN.AND P5, PT, R7, R7, PT ;  /* 0x000000070700720b */ /* 0x000fe20003fa8000 */
[----:B------:R-:W-:Y:S01]  /*0a90*/  FFMA R18, R23, R6, R27 ;  /* 0x0000000617127223 */ /* 0x000fe2000000001b */
[----:B------:R-:W-:Y:S02]  /*0aa0*/  FSEL R6, R5, RZ, P6 ;  /* 0x000000ff05067208 */ /* 0x000fe40003000000 */
[----:B------:R-:W-:Y:S02]  /*0ab0*/  FSETP.GTU.AND P6, PT, R11, RZ, PT ;  /* 0x000000ff0b00720b */ /* 0x000fe40003fcc000 */
[----:B------:R-:W-:-:S02]  /*0ac0*/  @P4 FSEL R7, R7, 6, P5 ;  /* 0x40c0000007074808 */ /* 0x000fc40002800000 */
[----:B------:R-:W-:Y:S02]  /*0ad0*/  FSETP.GTU.AND P4, PT, R19, RZ, PT ;  /* 0x000000ff1300720b */ /* 0x000fe40003f8c000 */
[----:B------:R-:W-:Y:S02]  /*0ae0*/  FSETP.GEU.AND P5, PT, R6, 6, PT ;  /* 0x40c000000600780b */ /* 0x000fe40003fae000 */
[----:B------:R-:W-:Y:S02]  /*0af0*/  FSEL R5, R11, RZ, P6 ;  /* 0x000000ff0b057208 */ /* 0x000fe40003000000 */
[----:B------:R-:W-:Y:S02]  /*0b00*/  FSETP.GTU.AND P6, PT, R18, RZ, PT ;  /* 0x000000ff1200720b */ /* 0x000fe40003fcc000 */
[----:B------:R-:W-:Y:S02]  /*0b10*/  FSEL R4, R19, RZ, P4 ;  /* 0x000000ff13047208 */ /* 0x000fe40002000000 */
[----:B------:R-:W-:-:S02]  /*0b20*/  FSETP.GEU.AND P4, PT, R5, 6, PT ;  /* 0x40c000000500780b */ /* 0x000fc40003f8e000 */
[----:B------:R-:W-:Y:S02]  /*0b30*/  FSEL R11, R18, RZ, P6 ;  /* 0x000000ff120b7208 */ /* 0x000fe40003000000 */
[----:B------:R-:W-:Y:S01]  /*0b40*/  FSETP.NAN.AND P6, PT, R6, R6, PT ;  /* 0x000000060600720b */ /* 0x000fe20003fc8000 */
[----:B------:R-:W-:-:S03]  /*0b50*/  FFMA R17, R22, R17, R26 ;  /* 0x0000001116117223 */ /* 0x000fc6000000001a */
[----:B------:R-:W-:Y:S02]  /*0b60*/  @P5 FSEL R6, R6, 6, P6 ;  /* 0x40c0000006065808 */ /* 0x000fe40003000000 */
[C---:B------:R-:W-:Y:S02]  /*0b70*/  FSETP.NAN.AND P6, PT, R5.reuse, R5, PT ;  /* 0x000000050500720b */ /* 0x040fe40003fc8000 */
[----:B------:R-:W-:Y:S02]  /*0b80*/  FSETP.GEU.AND P5, PT, R4, 6, PT ;  /* 0x40c000000400780b */ /* 0x000fe40003fae000 */
[----:B------:R-:W-:Y:S02]  /*0b90*/  @P4 FSEL R5, R5, 6, P6 ;  /* 0x40c0000005054808 */ /* 0x000fe40003000000 */
[----:B------:R-:W-:Y:S01]  /*0ba0*/  FSETP.GTU.AND P6, PT, R17, RZ, PT ;  /* 0x000000ff1100720b */ /* 0x000fe20003fcc000 */
[----:B------:R-:W-:Y:S01]  /*0bb0*/  FFMA R23, R23, R10, R27 ;  /* 0x0000000a17177223 */ /* 0x000fe2000000001b */
[----:B------:R-:W-:-:S02]  /*0bc0*/  FSETP.GEU.AND P4, PT, R11, 6, PT ;  /* 0x40c000000b00780b */ /* 0x000fc40003f8e000 */
[----:B------:R-:W-:Y:S02]  /*0bd0*/  FSEL R10, R17, RZ, P6 ;  /* 0x000000ff110a7208 */ /* 0x000fe40003000000 */
[----:B------:R-:W-:Y:S01]  /*0be0*/  FSETP.NAN.AND P6, PT, R4, R4, PT ;  /* 0x000000040400720b */ /* 0x000fe20003fc8000 */
[----:B------:R-:W-:-:S03]  /*0bf0*/  FADD R19, -R16, R12 ;  /* 0x0000000c10137221 */ /* 0x000fc60000000100 */
[----:B------:R-:W-:Y:S02]  /*0c00*/  @P5 FSEL R4, R4, 6, P6 ;  /* 0x40c0000004045808 */ /* 0x000fe40003000000 */
[----:B------:R-:W-:Y:S01]  /*0c10*/  FSETP.GEU.AND P5, PT, R10, 6, PT ;  /* 0x40c000000a00780b */ /* 0x000fe20003fae000 */
[----:B------:R-:W0:Y:S01]  /*0c20*/  S2R R17, SR_TID.X ;  /* 0x0000000000117919 */ /* 0x000e220000002100 */
[----:B------:R-:W-:Y:S01]  /*0c30*/  FSETP.NAN.AND P6, PT, R11, R11, PT ;  /* 0x0000000b0b00720b */ /* 0x000fe20003fc8000 */
[----:B------:R-:W-:-:S03]  /*0c40*/  FMUL R19, R14, R19 ;  /* 0x000000130e137220 */ /* 0x000fc60000400000 */
[----:B------:R-:W-:Y:S01]  /*0c50*/  @P4 FSEL R11, R11, 6, P6 ;  /* 0x40c000000b0b4808 */ /* 0x000fe20003000000 */
[----:B------:R-:W-:Y:S01]  /*0c60*/  FFMA R12, R20, R19, R24 ;  /* 0x00000013140c7223 */ /* 0x000fe20000000018 */
[C---:B------:R-:W-:Y:S01]  /*0c70*/  FSETP.GTU.AND P4, PT, R15.reuse, RZ, PT ;  /* 0x000000ff0f00720b */ /* 0x040fe20003f8c000 */
[----:B------:R-:W-:Y:S01]  /*0c80*/  FFMA R22, R22, R9, R26 ;  /* 0x0000000916167223 */ /* 0x000fe2000000001a */
[----:B------:R-:W-:Y:S02]  /*0c90*/  FSETP.NAN.AND P6, PT, R10, R10, PT ;  /* 0x0000000a0a00720b */ /* 0x000fe40003fc8000 */
[----:B------:R-:W-:Y:S02]  /*0ca0*/  FSEL R9, R15, RZ, P4 ;  /* 0x000000ff0f097208 */ /* 0x000fe40002000000 */
[----:B------:R-:W-:Y:S02]  /*0cb0*/  FSETP.GTU.AND P4, PT, R12, RZ, PT ;  /* 0x000000ff0c00720b */ /* 0x000fe40003f8c000 */
[----:B------:R-:W-:Y:S01]  /*0cc0*/  @P5 FSEL R10, R10, 6, P6 ;  /* 0x40c000000a0a5808 */ /* 0x000fe20003000000 */
[----:B------:R-:W-:Y:S01]  /*0cd0*/  FADD R19, -R16, R8 ;  /* 0x0000000810137221 */ /* 0x000fe20000000100 */
[----:B------:R-:W-:-:S02]  /*0ce0*/  FSETP.GTU.AND P6, PT, R23, RZ, PT ;  /* 0x000000ff1700720b */ /* 0x000fc40003fcc000 */
[----:B------:R-:W-:Y:S02]  /*0cf0*/  FSEL R8, R12, RZ, P4 ;  /* 0x000000ff0c087208 */ /* 0x000fe40002000000 */
[----:B------:R-:W-:Y:S02]  /*0d00*/  FSETP.GTU.AND P5, PT, R22, RZ, PT ;  /* 0x000000ff1600720b */ /* 0x000fe40003fac000 */
[----:B------:R-:W-:Y:S02]  /*0d10*/  FSETP.GEU.AND P4, PT, R9, 6, PT ;  /* 0x40c000000900780b */ /* 0x000fe40003f8e000 */
[----:B------:R-:W-:Y:S01]  /*0d20*/  FSEL R15, R23, RZ, P6 ;  /* 0x000000ff170f7208 */ /* 0x000fe20003000000 */
[----:B------:R-:W-:Y:S01]  /*0d30*/  FMUL R19, R14, R19 ;  /* 0x000000130e137220 */ /* 0x000fe20000400000 */
[----:B------:R-:W-:Y:S02]  /*0d40*/  FSETP.GTU.AND P6, PT, R13, RZ, PT ;  /* 0x000000ff0d00720b */ /* 0x000fe40003fcc000 */
[----:B------:R-:W-:-:S02]  /*0d50*/  FSEL R14, R22, RZ, P5 ;  /* 0x000000ff160e7208 */ /* 0x000fc40002800000 */
[----:B------:R-:W-:Y:S02]  /*0d60*/  FSETP.GEU.AND P5, PT, R15, 6, PT ;  /* 0x40c000000f00780b */ /* 0x000fe40003fae000 */
[----:B------:R-:W-:Y:S02]  /*0d70*/  FSEL R13, R13, RZ, P6 ;  /* 0x000000ff0d0d7208 */ /* 0x000fe40003000000 */
[----:B------:R-:W-:Y:S01]  /*0d80*/  FSETP.NAN.AND P6, PT, R9, R9, PT ;  /* 0x000000090900720b */ /* 0x000fe20003fc8000 */
[----:B------:R-:W-:-:S03]  /*0d90*/  FFMA R19, R20, R19, R24 ;  /* 0x0000001314137223 */ /* 0x000fc60000000018 */
[----:B------:R-:W-:Y:S02]  /*0da0*/  @P4 FSEL R9, R9, 6, P6 ;  /* 0x40c0000009094808 */ /* 0x000fe40003000000 */
[----:B------:R-:W-:Y:S02]  /*0db0*/  FSETP.NAN.AND P6, PT, R15, R15, PT ;  /* 0x0000000f0f00720b */ /* 0x000fe40003fc8000 */
[----:B------:R-:W-:Y:S01]  /*0dc0*/  FSETP.GEU.AND P4, PT, R14, 6, PT ;  /* 0x40c000000e00780b */ /* 0x000fe20003f8e000 */
[----:B0-----:R-:W-:Y:S01]  /*0dd0*/  IMAD.SHL.U32 R12, R17, 0x100, RZ ;  /* 0x00000100110c7824 */ /* 0x001fe200078e00ff */
[----:B------:R-:W-:Y:S02]  /*0de0*/  SHF.R.U32.HI R18, RZ, 0x4, R17 ;  /* 0x00000004ff127819 */ /* 0x000fe40000011611 */
[----:B------:R-:W-:Y:S01]  /*0df0*/  @P5 FSEL R15, R15, 6, P6 ;  /* 0x40c000000f0f5808 */ /* 0x000fe20003000000 */
[----:B------:R-:W-:Y:S01]  /*0e00*/  IMAD.SHL.U32 R24, R17, 0x4, RZ ;  /* 0x0000000411187824 */ /* 0x000fe200078e00ff */
[----:B------:R-:W-:-:S02]  /*0e10*/  FSETP.GTU.AND P6, PT, R19, RZ, PT ;  /* 0x000000ff1300720b */ /* 0x000fc40003fcc000 */
[----:B------:R-:W-:Y:S02]  /*0e20*/  SHF.R.U32.HI R16, RZ, 0x2, R17 ;  /* 0x00000002ff107819 */ /* 0x000fe40000011611 */
[----:B------:R-:W-:Y:S02]  /*0e30*/  FSETP.GEU.AND P5, PT, R13, 6, PT ;  /* 0x40c000000d00780b */ /* 0x000fe40003fae000 */
[----:B------:R-:W-:Y:S02]  /*0e40*/  SGXT.U32 R17, R18, 0x4 ;  /* 0x000000041211781a */ /* 0x000fe40000000000 */
[----:B------:R-:W-:Y:S02]  /*0e50*/  LOP3.LUT R18, R12, 0xf00, RZ, 0xc0, !PT ;  /* 0x00000f000c127812 */ /* 0x000fe400078ec0ff */
[----:B------:R-:W-:Y:S02]  /*0e60*/  FSEL R12, R19, RZ, P6 ;  /* 0x000000ff130c7208 */ /* 0x000fe40003000000 */
[----:B------:R-:W-:-:S04]  /*0e70*/  FSETP.NAN.AND P6, PT, R14, R14, PT ;  /* 0x0000000e0e00720b */ /* 0x000fc80003fc8000 */
[----:B------:R-:W-:Y:S02]  /*0e80*/  @P4 FSEL R14, R14, 6, P6 ;  /* 0x40c000000e0e4808 */ /* 0x000fe40003000000 */
[C---:B------:R-:W-:Y:S02]  /*0e90*/  FSETP.NAN.AND P6, PT, R13.reuse, R13, PT ;  /* 0x0000000d0d00720b */ /* 0x040fe40003fc8000 */
[----:B------:R-:W-:Y:S02]  /*0ea0*/  FSETP.GEU.AND P4, PT, R12, 6, PT ;  /* 0x40c000000c00780b */ /* 0x000fe40003f8e000 */
[----:B------:R-:W-:Y:S02]  /*0eb0*/  @P5 FSEL R13, R13, 6, P6 ;  /* 0x40c000000d0d5808 */ /* 0x000fe40003000000 */
[----:B------:R-:W-:Y:S02]  /*0ec0*/  FSETP.GEU.AND P5, PT, R8, 6, PT ;  /* 0x40c000000800780b */ /* 0x000fe40003fae000 */
[----:B------:R-:W-:-:S02]  /*0ed0*/  LOP3.LUT R19, R18, 0x40, RZ, 0xfc, !PT ;  /* 0x0000004012137812 */ /* 0x000fc400078efcff */
[C---:B------:R-:W-:Y:S02]  /*0ee0*/  LOP3.LUT R22, R18.reuse, 0x80, RZ, 0xfc, !PT ;  /* 0x0000008012167812 */ /* 0x040fe400078efcff */
[C---:B------:R-:W-:Y:S02]  /*0ef0*/  LOP3.LUT R23, R18.reuse, 0xc0, RZ, 0xfc, !PT ;  /* 0x000000c012177812 */ /* 0x040fe400078efcff */
[C---:B------:R-:W-:Y:S02]  /*0f00*/  LOP3.LUT R17, R18.reuse, R17, RZ, 0xfc, !PT ;  /* 0x0000001112117212 */ /* 0x040fe400078efcff */
[----:B------:R-:W-:Y:S02]  /*0f10*/  LEA.HI R20, R18, UR4, RZ, 0x1c ;  /* 0x0000000412147c11 */ /* 0x000fe4000f8fe0ff */
[----:B------:R-:W-:Y:S02]  /*0f20*/  FSETP.NAN.AND P6, PT, R12, R12, PT ;  /* 0x0000000c0c00720b */ /* 0x000fe40003fc8000 */
[----:B------:R-:W-:-:S02]  /*0f30*/  LEA.HI R18, R19, UR4, RZ, 0x1c ;  /* 0x0000000413127c11 */ /* 0x000fc4000f8fe0ff */
[----:B------:R-:W-:Y:S02]  /*0f40*/  LEA.HI R22, R22, UR4, RZ, 0x1c ;  /* 0x0000000416167c11 */ /* 0x000fe4000f8fe0ff */
[----:B------:R-:W-:Y:S01]  /*0f50*/  LEA.HI R26, R23, UR4, RZ, 0x1c ;  /* 0x00000004171a7c11 */ /* 0x000fe2000f8fe0ff */
[C---:B------:R-:W-:Y:S01]  /*0f60*/  IMAD R21, R17.reuse, 0x4, R20 ;  /* 0x0000000411157824 */ /* 0x040fe200078e0214 */
[----:B------:R-:W-:Y:S01]  /*0f70*/  @P4 FSEL R12, R12, 6, P6 ;  /* 0x40c000000c0c4808 */ /* 0x000fe20003000000 */
[C---:B------:R-:W-:Y:S01]  /*0f80*/  IMAD R20, R17.reuse, 0x4, R18 ;  /* 0x0000000411147824 */ /* 0x040fe200078e0212 */
[C---:B------:R-:W-:Y:S01]  /*0f90*/  FSETP.NAN.AND P4, PT, R8.reuse, R8, PT ;  /* 0x000000080800720b */ /* 0x040fe20003f88000 */
[C---:B------:R-:W-:Y:S02]  /*0fa0*/  IMAD R23, R17.reuse, 0x4, R22 ;  /* 0x0000000411177824 */ /* 0x040fe400078e0216 */
[----:B------:R-:W-:Y:S01]  /*0fb0*/  IMAD R22, R17, 0x4, R26 ;  /* 0x0000000411167824 */ /* 0x000fe200078e021a */
[----:B------:R-:W-:Y:S01]  /*0fc0*/  @P5 FSEL R8, R8, 6, P4 ;  /* 0x40c0000008085808 */ /* 0x000fe20002000000 */
[----:B------:R-:W-:Y:S01]  /*0fd0*/  STS [R21], R12 ;  /* 0x0000000c15007388 */ /* 0x000fe20000000800 */
[----:B------:R-:W-:Y:S01]  /*0fe0*/  LOP3.LUT R16, R16, 0x3c, RZ, 0xc0, !PT ;  /* 0x0000003c10107812 */ /* 0x000fe200078ec0ff */
[----:B------:R-:W0:Y:S02]  /*0ff0*/  LDC.64 R26, c[0x0][0x238] ;  /* 0x00008e00ff1a7b82 */ /* 0x000e240000000a00 */
[----:B------:R-:W-:Y:S04]  /*1000*/  STS [R20+0x100], R13 ;  /* 0x0001000d14007388 */ /* 0x000fe80000000800 */
        /* <DEDUP_REMOVED lines=10> */
[----:B------:R1:W-:Y:S04]  /*10b0*/  STS [R21+0xc0], R28 ;  /* 0x0000c01c15007388 */ /* 0x0003e80000000800 */
[----:B------:R2:W-:Y:S04]  /*10c0*/  STS [R20+0x1c0], R29 ;  /* 0x0001c01d14007388 */ /* 0x0005e80000000800 */
[----:B------:R-:W-:Y:S04]  /*10d0*/  STS [R23+0x2c0], R30 ;  /* 0x0002c01e17007388 */ /* 0x000fe80000000800 */
[----:B------:R-:W-:Y:S01]  /*10e0*/  STS [R22+0x3c0], R31 ;  /* 0x0003c01f16007388 */ /* 0x000fe20000000800 */
[----:B------:R-:W-:Y:S01]  /*10f0*/  LOP3.LUT R24, R24, 0x3fc, RZ, 0xc0, !PT ;  /* 0x000003fc18187812 */ /* 0x000fe200078ec0ff */
[----:B------:R-:W-:-:S04]  /*1100*/  VIADD R17, R16, UR4 ;  /* 0x0000000410117c36 */ /* 0x000fc80008000000 */
[C---:B------:R-:W-:Y:S01]  /*1110*/  IMAD R25, R24.reuse, 0x4, R17 ;  /* 0x0000000418197824 */ /* 0x040fe200078e0211 */
[----:B------:R-:W-:Y:S01]  /*1120*/  BAR.SYNC.DEFER_BLOCKING 0x0 ;  /* 0x0000000000007b1d */ /* 0x000fe20000010000 */
[----:B-1----:R-:W-:-:S04]  /*1130*/  LOP3.LUT R21, R24, 0x400, RZ, 0xfc, !PT ;  /* 0x0000040018157812 */ /* 0x002fc800078efcff */
[----:B------:R-:W-:-:S04]  /*1140*/  SHF.R.U32.HI R21, RZ, 0x4, R21 ;  /* 0x00000004ff157819 */ /* 0x000fc80000011615 */
[----:B------:R-:W-:Y:S01]  /*1150*/  LOP3.LUT R21, R21, 0x7c, RZ, 0xc0, !PT ;  /* 0x0000007c15157812 */ /* 0x000fe200078ec0ff */
[----:B------:R-:W-:Y:S04]  /*1160*/  LDS R16, [R25] ;  /* 0x0000000019107984 */ /* 0x000fe80000000800 */
[----:B------:R-:W-:Y:S04]  /*1170*/  LDS R17, [R25+0x4] ;  /* 0x0000040019117984 */ /* 0x000fe80000000800 */
[----:B------:R-:W-:Y:S04]  /*1180*/  LDS R18, [R25+0x8] ;  /* 0x0000080019127984 */ /* 0x000fe80000000800 */
[----:B------:R1:W3:Y:S01]  /*1190*/  LDS R19, [R25+0xc] ;  /* 0x00000c0019137984 */ /* 0x0002e20000000800 */
[----:B------:R-:W-:Y:S01]  /*11a0*/  VIADD R21, R21, UR4 ;  /* 0x0000000415157c36 */ /* 0x000fe20008000000 */
[----:B--2---:R-:W-:-:S03]  /*11b0*/  LOP3.LUT R20, R34, R33, RZ, 0xfc, !PT ;  /* 0x0000002122147212 */ /* 0x004fc600078efcff */
[----:B------:R-:W-:Y:S02]  /*11c0*/  IMAD R39, R24, 0x4, R21 ;  /* 0x0000000418277824 */ /* 0x000fe400078e0215 */
[----:B------:R-:W-:-:S03]  /*11d0*/  IMAD R37, R20, 0x40, R35 ;  /* 0x0000004014257824 */ /* 0x000fc600078e0223 */
[----:B------:R-:W-:Y:S04]  /*11e0*/  LDS R20, [R39+0x1000] ;  /* 0x0010000027147984 */ /* 0x000fe80000000800 */
[----:B------:R-:W-:Y:S04]  /*11f0*/  LDS R21, [R39+0x1004] ;  /* 0x0010040027157984 */ /* 0x000fe80000000800 */
[----:B------:R-:W-:Y:S04]  /*1200*/  LDS R22, [R39+0x1008] ;  /* 0x0010080027167984 */ /* 0x000fe80000000800 */
[----:B------:R-:W2:Y:S01]  /*1210*/  LDS R23, [R39+0x100c] ;  /* 0x00100c0027177984 */ /* 0x000ea20000000800 */
[----:B------:R-:W-:-:S02]  /*1220*/  ISETP.GE.AND P4, PT, R35, 0x40, PT ;  /* 0x000000402300780c */ /* 0x000fc40003f86270 */
[----:B-1----:R-:W-:Y:S01]  /*1230*/  LOP3.LUT R25, R24, 0x800, RZ, 0xfc, !PT ;  /* 0x0000080018197812 */ /* 0x002fe200078efcff */
[----:B0-----:R-:W-:-:S03]  /*1240*/  IMAD.WIDE R36, R37, 0x4, R26 ;  /* 0x0000000425247825 */ /* 0x001fc600078e021a */
[----:B------:R-:W-:-:S04]  /*1250*/  SHF.R.U32.HI R25, RZ, 0x4, R25 ;  /* 0x00000004ff197819 */ /* 0x000fc80000011619 */
[----:B------:R-:W-:Y:S01]  /*1260*/  LOP3.LUT R40, R25, 0xbc, RZ, 0xc0, !PT ;  /* 0x000000bc19287812 */ /* 0x000fe200078ec0ff */
[----:B------:R-:W-:Y:S02]  /*1270*/  IMAD R25, R38, 0x40, R35 ;  /* 0x0000004026197824 */ /* 0x000fe400078e0223 */
[----:B---3--:R0:W-:Y:S02]  /*1280*/  @!P4 STG.E.128 desc[UR6][R36.64], R16 ;  /* 0x000000102400c986 */ /* 0x0081e4000c101d06 */
[----:B------:R-:W-:Y:S02]  /*1290*/  VIADD R41, R40, UR4 ;  /* 0x0000000428297c36 */ /* 0x000fe40008000000 */
[----:B0-----:R-:W-:Y:S01]  /*12a0*/  IMAD.WIDE R36, R25, 0x4, R26 ;  /* 0x0000000419247825 */ /* 0x001fe200078e021a */
[----:B------:R-:W-:-:S04]  /*12b0*/  LOP3.LUT R25, R24, 0xc00, RZ, 0xfc, !PT ;  /* 0x00000c0018197812 */ /* 0x000fc800078efcff */
[----:B------:R-:W-:-:S04]  /*12c0*/  SHF.R.U32.HI R25, RZ, 0x4, R25 ;  /* 0x00000004ff197819 */ /* 0x000fc80000011619 */
[----:B------:R-:W-:Y:S01]  /*12d0*/  LOP3.LUT R39, R25, 0xfc, RZ, 0xc0, !PT ;  /* 0x000000fc19277812 */ /* 0x000fe200078ec0ff */
[----:B------:R-:W-:-:S04]  /*12e0*/  IMAD R41, R24, 0x4, R41 ;  /* 0x0000000418297824 */ /* 0x000fc800078e0229 */
[----:B------:R-:W-:Y:S01]  /*12f0*/  VIADD R39, R39, UR4 ;  /* 0x0000000427277c36 */ /* 0x000fe20008000000 */
[----:B--2---:R0:W-:Y:S03]  /*1300*/  @!P4 STG.E.128 desc[UR6][R36.64], R20 ;  /* 0x000000142400c986 */ /* 0x0041e6000c101d06 */
[----:B------:R-:W-:Y:S01]  /*1310*/  IMAD R39, R24, 0x4, R39 ;  /* 0x0000000418277824 */ /* 0x000fe200078e0227 */
[----:B------:R-:W-:Y:S01]  /*1320*/  LDS R16, [R41+0x2000] ;  /* 0x0020000029107984 */ /* 0x000fe20000000800 */
[----:B------:R-:W-:-:S03]  /*1330*/  LOP3.LUT R38, R34, 0x20, R33, 0xfe, !PT ;  /* 0x0000002022267812 */ /* 0x000fc600078efe21 */
[----:B------:R-:W-:Y:S04]  /*1340*/  LDS R17, [R41+0x2004] ;  /* 0x0020040029117984 */ /* 0x000fe80000000800 */
[----:B------:R-:W-:Y:S04]  /*1350*/  LDS R18, [R41+0x2008] ;  /* 0x0020080029127984 */ /* 0x000fe80000000800 */
[----:B------:R-:W1:Y:S04]  /*1360*/  LDS R19, [R41+0x200c] ;  /* 0x00200c0029137984 */ /* 0x000e680000000800 */
[----:B------:R-:W-:Y:S04]  /*1370*/  LDS R20, [R39+0x3000] ;  /* 0x0030000027147984 */ /* 0x000fe80000000800 */
[----:B------:R-:W-:Y:S04]  /*1380*/  LDS R21, [R39+0x3004] ;  /* 0x0030040027157984 */ /* 0x000fe80000000800 */
[----:B------:R-:W-:Y:S04]  /*1390*/  LDS R22, [R39+0x3008] ;  /* 0x0030080027167984 */ /* 0x000fe80000000800 */
[----:B------:R-:W2:Y:S01]  /*13a0*/  LDS R23, [R39+0x300c] ;  /* 0x00300c0027177984 */ /* 0x000ea20000000800 */
[----:B------:R-:W-:-:S04]  /*13b0*/  IMAD R25, R38, 0x40, R35 ;  /* 0x0000004026197824 */ /* 0x000fc800078e0223 */
[----:B0-----:R-:W-:Y:S02]  /*13c0*/  IMAD.WIDE R36, R25, 0x4, R26 ;  /* 0x0000000419247825 */ /* 0x001fe400078e021a */
[----:B------:R-:W0:Y:S01]  /*13d0*/  LDC.64 R24, c[0x0][0x240] ;  /* 0x00009000ff187b82 */ /* 0x000e220000000a00 */
[----:B------:R-:W-:-:S05]  /*13e0*/  LOP3.LUT R34, R34, 0x30, R33, 0xfe, !PT ;  /* 0x0000003022227812 */ /* 0x000fca00078efe21 */
[----:B------:R-:W-:-:S04]  /*13f0*/  IMAD R35, R34, 0x40, R35 ;  /* 0x0000004022237824 */ /* 0x000fc800078e0223 */
[----:B------:R-:W-:Y:S01]  /*1400*/  IMAD.WIDE R26, R35, 0x4, R26 ;  /* 0x00000004231a7825 */ /* 0x000fe200078e021a */
[----:B-1----:R1:W-:Y:S03]  /*1410*/  @!P4 STG.E.128 desc[UR6][R36.64], R16 ;  /* 0x000000102400c986 */ /* 0x0023e6000c101d06 */
[----:B0-----:R-:W-:-:S04]  /*1420*/  IMAD.WIDE R32, R32, 0x4, R24 ;  /* 0x0000000420207825 */ /* 0x001fc800078e0218 */
[----:B------:R-:W-:-:S04]  /*1430*/  IMAD.WIDE R34, R3, 0x4, R24 ;  /* 0x0000000403227825 */ /* 0x000fc800078e0218 */
[--C-:B------:R-:W-:Y:S01]  /*1440*/  IMAD.WIDE R2, R2, 0x4, R24.reuse ;  /* 0x0000000402027825 */ /* 0x100fe200078e0218 */
[----:B--2---:R1:W-:Y:S04]  /*1450*/  @!P4 STG.E.128 desc[UR6][R26.64], R20 ;  /* 0x000000141a00c986 */ /* 0x0043e8000c101d06 */
[----:B------:R1:W-:Y:S04]  /*1460*/  @!P3 STG.E.128 desc[UR6][R32.64], R12 ;  /* 0x0000000c2000b986 */ /* 0x0003e8000c101d06 */
[----:B------:R1:W-:Y:S01]  /*1470*/  @!P2 STG.E.128 desc[UR6][R34.64], R8 ;  /* 0x000000082200a986 */ /* 0x0003e2000c101d06 */
[----:B------:R-:W-:-:S03]  /*1480*/  IMAD.WIDE R24, R0, 0x4, R24 ;  /* 0x0000000400187825 */ /* 0x000fc600078e0218 */
[----:B------:R1:W-:Y:S01]  /*1490*/  @!P1 STG.E.128 desc[UR6][R2.64], R4 ;  /* 0x0000000402009986 */ /* 0x0003e2000c101d06 */
[----:B------:R-:W-:Y:S05]  /*14a0*/  @P0 EXIT ;  /* 0x000000000000094d */ /* 0x000fea0003800000 */
[----:B------:R-:W-:Y:S01]  /*14b0*/  STG.E.128 desc[UR6][R24.64], R28 ;  /* 0x0000001c18007986 */ /* 0x000fe2000c101d06 */
[----:B------:R-:W-:Y:S05]  /*14c0*/  EXIT ;  /* 0x000000000000794d */ /* 0x000fea0003800000 */
.L_x_0:
[----:B------:R-:W-:-:S00]  /*14d0*/  BRA `(.L_x_0) ;  /* 0xfffffffc00fc7947 */ /* 0x000fc0000383ffff */
[----:B------:R-:W-:-:S00]  /*14e0*/  NOP ;  /* 0x0000000000007918 */ /* 0x000fc00000000000 */
        /* <DEDUP_REMOVED lines=9> */
.L_x_1:


//--------------------- .nv.global.init           --------------------------
	.section	.nv.global.init,"aw",@progbits
.nv.global.init:
	.type		_$_str,@object
	.size		_$_str,(_$_str_$_2 - _$_str)
_$_str:
        /*0000*/ 	.byte	0x5f, 0x5f, 0x43, 0x55, 0x44, 0x41, 0x5f, 0x46, 0x54, 0x5a, 0x00
	.type		_$_str_$_2,@object
	.size		_$_str_$_2,(.L_1 - _$_str_$_2)
_$_str_$_2:
        /*000b*/ 	.byte	0x5f, 0x5f, 0x43, 0x55, 0x44, 0x41, 0x5f, 0x50, 0x52, 0x45, 0x43, 0x5f, 0x53, 0x51, 0x52, 0x54
        /*001b*/ 	.byte	0x00
.L_1:


//--------------------- .nv.shared.triton_poi_fused__native_batch_norm_legit_no_training_convolution_hardtanh_13 --------------------------
	.section	.nv.shared.triton_poi_fused__native_batch_norm_legit_no_training_convolution_hardtanh_13,"aw",@nobits
	.sectionflags	@""
	.align	16
	.zero		1024


//--------------------- .nv.constant0.triton_poi_fused__native_batch_norm_legit_no_training_convolution_hardtanh_13 --------------------------
	.section	.nv.constant0.triton_poi_fused__native_batch_norm_legit_no_training_convolution_hardtanh_13,"a",@progbits
	.sectionflags	@""
	.align	4
.nv.constant0.triton_poi_fused__native_batch_norm_legit_no_training_convolution_hardtanh_13:
	.zero		592
